//
// Generated by NVIDIA NVVM Compiler
//
// Compiler Build ID: CL-36424714
// Cuda compilation tools, release 13.0, V13.0.88
// Based on NVVM 20.0.0
//

.version 9.0
.target sm_100
.address_size 64

	// .globl	_Z6kernelv
.extern .func  (.param .b32 func_retval0) vprintf
(
	.param .b64 vprintf_param_0,
	.param .b64 vprintf_param_1
)
;
.global .align 1 .b8 $str[22] = {84, 104, 114, 101, 97, 100, 32, 37, 100, 32, 105, 115, 32, 114, 117, 110, 110, 105, 110, 103, 10};

.visible .entry _Z6kernelv()
{
	.local .align 8 .b8 	__local_depot0[8];
	.reg .b64 	%SP;
	.reg .b64 	%SPL;
	.reg .b32 	%r<7>;
	.reg .b64 	%rd<5>;

	mov.u64 	%SPL, __local_depot0;
	cvta.local.u64 	%SP, %SPL;
	add.u64 	%rd1, %SP, 0;
	add.u64 	%rd2, %SPL, 0;
	mov.u32 	%r1, %tid.x;
	mov.u32 	%r2, %ctaid.x;
	mov.u32 	%r3, %ntid.x;
	mad.lo.s32 	%r4, %r2, %r3, %r1;
	st.local.u32 	[%rd2], %r4;
	mov.u64 	%rd3, $str;
	cvta.global.u64 	%rd4, %rd3;
	{ // callseq 0, 0
	.param .b64 param0;
	st.param.b64 	[param0], %rd4;
	.param .b64 param1;
	st.param.b64 	[param1], %rd1;
	.param .b32 retval0;
	call.uni (retval0), 
	vprintf, 
	(
	param0, 
	param1
	);
	ld.param.b32 	%r5, [retval0];
	} // callseq 0
	ret;

}


// ===== COMPILED SASS (sm_100) =====

	.target	sm_100

	.elftype	@"ET_EXEC"


//--------------------- .note.nv.tkinfo           --------------------------
	.section	.note.nv.tkinfo,"",@"SHT_NOTE"
	.sectionflags	@"SHF_NOTE_NV_TKINFO"
	.tkinfo
        /*0018*/ 	.word	0x00000002
        /*0030*/ 	.string	""
        /*0030*/ 	.string	"ptxas"
        /*0030*/ 	.string	"Cuda compilation tools, release 13.0, V13.0.88"
        /*0030*/ 	.string	"Build cuda_13.0.r13.0/compiler.36424714_0"
        /*0030*/ 	.string	"-arch sm_100 -m 64 "



//--------------------- .note.nv.cuinfo           --------------------------
	.section	.note.nv.cuinfo,"",@"SHT_NOTE"
	.sectionflags	@"SHF_NOTE_NV_CUINFO"
        /*0018*/ 	.short	0x0002
        /*001a*/ 	.short	0x0064
        /*001c*/ 	.short	0x0082
	.zero		2


//--------------------- .nv.info                  --------------------------
	.section	.nv.info,"",@"SHT_CUDA_INFO"
	.align	4


	//----- nvinfo : EIATTR_REGCOUNT
	.align		4
        /*0000*/ 	.byte	0x04, 0x2f
        /*0002*/ 	.short	(.L_2 - .L_1)
	.align		4
.L_1:
        /*0004*/ 	.word	index@(_Z6kernelv)
        /*0008*/ 	.word	0x00000018


	//----- nvinfo : EIATTR_FRAME_SIZE
	.align		4
.L_2:
        /*000c*/ 	.byte	0x04, 0x11
        /*000e*/ 	.short	(.L_4 - .L_3)
	.align		4
.L_3:
        /*0010*/ 	.word	index@(_Z6kernelv)
        /*0014*/ 	.word	0x00000008


	//----- nvinfo : EIATTR_MIN_STACK_SIZE
	.align		4
.L_4:
        /*0018*/ 	.byte	0x04, 0x12
        /*001a*/ 	.short	(.L_6 - .L_5)
	.align		4
.L_5:
        /*001c*/ 	.word	index@(_Z6kernelv)
        /*0020*/ 	.word	0x00000008
.L_6:


//--------------------- .nv.compat                --------------------------
	.section	.nv.compat,"",@"SHT_CUDA_COMPAT_INFO"
	.align	4
        /*0000*/ 	.byte	0x02, 0x09, 0x00, 0x00, 0x02, 0x02, 0x01, 0x00, 0x02, 0x05, 0x05, 0x00, 0x03, 0x07, 0x01, 0x01
        /*0010*/ 	.byte	0x02, 0x03, 0x00, 0x00, 0x02, 0x06, 0x01, 0x00, 0x04, 0x0b, 0x08, 0x00, 0x09, 0x00, 0x00, 0x00
        /*0020*/ 	.byte	0x00, 0x00, 0x00, 0x00


//--------------------- .nv.info._Z6kernelv       --------------------------
	.section	.nv.info._Z6kernelv,"",@"SHT_CUDA_INFO"
	.sectionflags	@""
	.align	4


	//----- nvinfo : EIATTR_CUDA_API_VERSION
	.align		4
        /*0000*/ 	.byte	0x04, 0x37
        /*0002*/ 	.short	(.L_8 - .L_7)
.L_7:
        /*0004*/ 	.word	0x00000082


	//----- nvinfo : EIATTR_SPARSE_MMA_MASK
	.align		4
.L_8:
        /*0008*/ 	.byte	0x03, 0x50
        /*000a*/ 	.short	0x0000


	//----- nvinfo : EIATTR_MAXREG_COUNT
	.align		4
        /*000c*/ 	.byte	0x03, 0x1b
        /*000e*/ 	.short	0x00ff


	//----- nvinfo : EIATTR_EXTERNS
	.align		4
        /*0010*/ 	.byte	0x04, 0x0f
        /*0012*/ 	.short	(.L_10 - .L_9)


	//   ....[0]....
	.align		4
.L_9:
        /*0014*/ 	.word	index@(vprintf)


	//----- nvinfo : EIATTR_MERCURY_ISA_VERSION
	.align		4
.L_10:
        /*0018*/ 	.byte	0x03, 0x5f
        /*001a*/ 	.short	0x0101


	//----- nvinfo : EIATTR_VRC_CTA_INIT_COUNT
	.align		4
        /*001c*/ 	.byte	0x02, 0x4a
	.zero		1
	.zero		1


	//----- nvinfo : EIATTR_SYSCALL_OFFSETS
	.align		4
        /*0020*/ 	.byte	0x04, 0x46
        /*0022*/ 	.short	(.L_12 - .L_11)


	//   ....[0]....
.L_11:
        /*0024*/ 	.word	0x00000110


	//----- nvinfo : EIATTR_EXIT_INSTR_OFFSETS
	.align		4
.L_12:
        /*0028*/ 	.byte	0x04, 0x1c
        /*002a*/ 	.short	(.L_14 - .L_13)


	//   ....[0]....
.L_13:
        /*002c*/ 	.word	0x00000120


	//----- nvinfo : EIATTR_SW_WAR
	.align		4
.L_14:
        /*0030*/ 	.byte	0x04, 0x36
        /*0032*/ 	.short	(.L_16 - .L_15)
.L_15:
        /*0034*/ 	.word	0x00000008
.L_16:


//--------------------- .nv.callgraph             --------------------------
	.section	.nv.callgraph,"",@"SHT_CUDA_CALLGRAPH"
	.align	4
	.sectionentsize	8
	.align		4
        /*0000*/ 	.word	0x00000000
	.align		4
        /*0004*/ 	.word	0xffffffff
	.align		4
        /*0008*/ 	.word	index@(_Z6kernelv)
	.align		4
        /*000c*/ 	.word	index@(vprintf)
	.align		4
        /*0010*/ 	.word	0x00000000
	.align		4
        /*0014*/ 	.word	0xfffffffe
	.align		4
        /*0018*/ 	.word	0x00000000
	.align		4
        /*001c*/ 	.word	0xfffffffd
	.align		4
        /*0020*/ 	.word	0x00000000
	.align		4
        /*0024*/ 	.word	0xfffffffc


//--------------------- .nv.constant4             --------------------------
	.section	.nv.constant4,"a",@progbits
	.align	8
	.align		8
.nv.constant4:
        /*0000*/ 	.dword	vprintf
	.align		8
        /*0008*/ 	.dword	$str


//--------------------- .text._Z6kernelv          --------------------------
	.section	.text._Z6kernelv,"ax",@progbits
	.align	128
        .global         _Z6kernelv
        .type           _Z6kernelv,@function
        .size           _Z6kernelv,(.L_x_2 - _Z6kernelv)
        .other          _Z6kernelv,@"STO_CUDA_ENTRY STV_DEFAULT"
_Z6kernelv:
.text._Z6kernelv:
[----:B------:R-:W0:Y:S01]  /*0000*/  LDC R1, c[0x0][0x37c] ;  /* 0x0000df00ff017b82 */ /* 0x000e220000000800 */
[----:B------:R-:W1:Y:S01]  /*0010*/  S2R R0, SR_TID.X ;  /* 0x0000000000007919 */ /* 0x000e620000002100 */
[----:B------:R-:W2:Y:S06]  /*0020*/  LDCU UR5, c[0x0][0x2fc] ;  /* 0x00005f80ff0577ac */ /* 0x000eac0008000800 */
[----:B------:R-:W1:Y:S01]  /*0030*/  S2UR UR6, SR_CTAID.X ;  /* 0x00000000000679c3 */ /* 0x000e620000002500 */
[----:B------:R-:W-:Y:S01]  /*0040*/  MOV R2, 0x0 ;  /* 0x0000000000027802 */ /* 0x000fe20000000f00 */
[----:B0-----:R-:W-:Y:S01]  /*0050*/  VIADD R1, R1, 0xfffffff8 ;  /* 0xfffffff801017836 */ /* 0x001fe20000000000 */
[----:B------:R-:W0:Y:S05]  /*0060*/  LDCU UR4, c[0x0][0x2f8] ;  /* 0x00005f00ff0477ac */ /* 0x000e2a0008000800 */
[----:B------:R-:W1:Y:S01]  /*0070*/  LDC R3, c[0x0][0x360] ;  /* 0x0000d800ff037b82 */ /* 0x000e620000000800 */
[----:B0-----:R-:W-:-:S05]  /*0080*/  IADD3 R6, P0, PT, R1, UR4, RZ ;  /* 0x0000000401067c10 */ /* 0x001fca000ff1e0ff */
[----:B--2---:R-:W-:Y:S02]  /*0090*/  IMAD.X R7, RZ, RZ, UR5, P0 ;  /* 0x00000005ff077e24 */ /* 0x004fe400080e06ff */
[----:B-1----:R-:W-:Y:S01]  /*00a0*/  IMAD R0, R3, UR6, R0 ;  /* 0x0000000603007c24 */ /* 0x002fe2000f8e0200 */
[----:B------:R-:W0:Y:S01]  /*00b0*/  LDCU.64 UR6, c[0x4][0x8] ;  /* 0x01000100ff0677ac */ /* 0x000e220008000a00 */
[----:B------:R-:W1:Y:S03]  /*00c0*/  LDC.64 R2, c[0x4][R2] ;  /* 0x0100000002027b82 */ /* 0x000e660000000a00 */
[----:B------:R2:W-:Y:S01]  /*00d0*/  STL [R1], R0 ;  /* 0x0000000001007387 */ /* 0x0005e20000100800 */
[----:B0-----:R-:W-:Y:S01]  /*00e0*/  IMAD.U32 R4, RZ, RZ, UR6 ;  /* 0x00000006ff047e24 */ /* 0x001fe2000f8e00ff */
[----:B--2---:R-:W-:-:S07]  /*00f0*/  MOV R5, UR7 ;  /* 0x0000000700057c02 */ /* 0x004fce0008000f00 */
[----:B------:R-:W-:-:S07]  /*0100*/  LEPC R20, `(.L_x_0) ;  /* 0x000000001014794e */ /* 0x000fce0000000000 */
[----:B-1----:R-:W-:Y:S05]  /*0110*/  CALL.ABS.NOINC R2 ;  /* 0x0000000002007343 */ /* 0x002fea0003c00000 */
.L_x_0:
[----:B------:R-:W-:Y:S05]  /*0120*/  EXIT ;  /* 0x000000000000794d */ /* 0x000fea0003800000 */
.L_x_1:
[----:B------:R-:W-:-:S00]  /*0130*/  BRA `(.L_x_1) ;  /* 0xfffffffc00fc7947 */ /* 0x000fc0000383ffff */
[----:B------:R-:W-:-:S00]  /*0140*/  NOP ;  /* 0x0000000000007918 */ /* 0x000fc00000000000 */
        /* <DEDUP_REMOVED lines=11> */
.L_x_2:


//--------------------- .nv.global.init           --------------------------
	.section	.nv.global.init,"aw",@progbits
.nv.global.init:
	.type		$str,@object
	.size		$str,(.L_0 - $str)
$str:
        /*0000*/ 	.byte	0x54, 0x68, 0x72, 0x65, 0x61, 0x64, 0x20, 0x25, 0x64, 0x20, 0x69, 0x73, 0x20, 0x72, 0x75, 0x6e
        /*0010*/ 	.byte	0x6e, 0x69, 0x6e, 0x67, 0x0a, 0x00
.L_0:


//--------------------- .nv.shared.reserved.0     --------------------------
	.section	.nv.shared.reserved.0,"aw",@nobits
	.weak		__nv_reservedSMEM_offset_0_alias
	.size		__nv_reservedSMEM_offset_0_alias, 0, 64
	.other		__nv_reservedSMEM_offset_0_alias,@"STO_CUDA_RESERVED_SHARED STV_DEFAULT"
__nv_reservedSMEM_offset_0_alias:
	.zero		0
	.zero		64


//--------------------- .nv.constant0._Z6kernelv  --------------------------
	.section	.nv.constant0._Z6kernelv,"a",@progbits
	.sectionflags	@""
	.align	4
.nv.constant0._Z6kernelv:
	.zero		896


//--------------------- SYMBOLS --------------------------

	.type		.nv.reservedSmem.offset0,@object
	.size		.nv.reservedSmem.offset0,0x4
	.type		vprintf,@function
